//
// Generated by NVIDIA NVVM Compiler
//
// Compiler Build ID: CL-36424714
// Cuda compilation tools, release 13.0, V13.0.88
// Based on NVVM 20.0.0
//

.version 9.0
.target sm_100
.address_size 64

	// .globl	_Z12game_of_lifePiS_

.visible .entry _Z12game_of_lifePiS_(
	.param .u64 .ptr .align 1 _Z12game_of_lifePiS__param_0,
	.param .u64 .ptr .align 1 _Z12game_of_lifePiS__param_1
)
{
	.reg .pred 	%p<13>;
	.reg .b32 	%r<90>;
	.reg .b64 	%rd<26>;

	ld.param.u64 	%rd1, [_Z12game_of_lifePiS__param_0];
	ld.param.u64 	%rd2, [_Z12game_of_lifePiS__param_1];
	cvta.to.global.u64 	%rd3, %rd1;
	mov.u32 	%r1, %ctaid.x;
	mov.u32 	%r2, %ntid.x;
	mov.u32 	%r3, %tid.x;
	mad.lo.s32 	%r4, %r1, %r2, %r3;
	mov.u32 	%r5, %ctaid.y;
	mov.u32 	%r6, %ntid.y;
	mov.u32 	%r7, %tid.y;
	mad.lo.s32 	%r8, %r5, %r6, %r7;
	mad.lo.s32 	%r9, %r8, 50, %r4;
	add.s32 	%r10, %r4, 50;
	add.s32 	%r11, %r8, 50;
	add.s32 	%r12, %r8, 49;
	mul.hi.u32 	%r13, %r12, 1374389535;
	shr.u32 	%r14, %r13, 4;
	mul.lo.s32 	%r15, %r14, 50;
	sub.s32 	%r16, %r12, %r15;
	mul.lo.s32 	%r17, %r16, 50;
	add.s32 	%r18, %r4, 49;
	mul.hi.s32 	%r19, %r18, 1374389535;
	shr.u32 	%r20, %r19, 31;
	shr.s32 	%r21, %r19, 4;
	add.s32 	%r22, %r21, %r20;
	mul.lo.s32 	%r23, %r22, 50;
	sub.s32 	%r24, %r18, %r23;
	add.s32 	%r25, %r17, %r24;
	mul.wide.s32 	%rd4, %r25, 4;
	add.s64 	%rd5, %rd3, %rd4;
	ld.global.u32 	%r26, [%rd5];
	setp.ne.s32 	%p1, %r26, 0;
	selp.u32 	%r27, 1, 0, %p1;
	mul.hi.u32 	%r28, %r11, 1374389535;
	shr.u32 	%r29, %r28, 4;
	mul.lo.s32 	%r30, %r29, 50;
	sub.s32 	%r31, %r11, %r30;
	mul.lo.s32 	%r32, %r31, 50;
	add.s32 	%r33, %r32, %r24;
	mul.wide.s32 	%rd6, %r33, 4;
	add.s64 	%rd7, %rd3, %rd6;
	ld.global.u32 	%r34, [%rd7];
	setp.ne.s32 	%p2, %r34, 0;
	selp.u32 	%r35, 1, 0, %p2;
	add.s32 	%r36, %r27, %r35;
	add.s32 	%r37, %r8, 51;
	mul.hi.u32 	%r38, %r37, 1374389535;
	shr.u32 	%r39, %r38, 4;
	mul.lo.s32 	%r40, %r39, 50;
	sub.s32 	%r41, %r37, %r40;
	mul.lo.s32 	%r42, %r41, 50;
	add.s32 	%r43, %r42, %r24;
	mul.wide.s32 	%rd8, %r43, 4;
	add.s64 	%rd9, %rd3, %rd8;
	ld.global.u32 	%r44, [%rd9];
	setp.ne.s32 	%p3, %r44, 0;
	selp.u32 	%r45, 1, 0, %p3;
	add.s32 	%r46, %r36, %r45;
	mul.hi.s32 	%r47, %r10, 1374389535;
	shr.u32 	%r48, %r47, 31;
	shr.s32 	%r49, %r47, 4;
	add.s32 	%r50, %r49, %r48;
	mul.lo.s32 	%r51, %r50, 50;
	sub.s32 	%r52, %r10, %r51;
	add.s32 	%r53, %r17, %r52;
	mul.wide.s32 	%rd10, %r53, 4;
	add.s64 	%rd11, %rd3, %rd10;
	ld.global.u32 	%r54, [%rd11];
	setp.ne.s32 	%p4, %r54, 0;
	selp.u32 	%r55, 1, 0, %p4;
	add.s32 	%r56, %r46, %r55;
	add.s32 	%r57, %r32, %r52;
	mul.wide.s32 	%rd12, %r57, 4;
	add.s64 	%rd13, %rd3, %rd12;
	ld.global.u32 	%r58, [%rd13];
	setp.ne.s32 	%p5, %r58, 0;
	selp.u32 	%r59, 1, 0, %p5;
	add.s32 	%r60, %r56, %r59;
	add.s32 	%r61, %r42, %r52;
	mul.wide.s32 	%rd14, %r61, 4;
	add.s64 	%rd15, %rd3, %rd14;
	ld.global.u32 	%r62, [%rd15];
	setp.ne.s32 	%p6, %r62, 0;
	selp.u32 	%r63, 1, 0, %p6;
	add.s32 	%r64, %r60, %r63;
	add.s32 	%r65, %r4, 51;
	mul.hi.s32 	%r66, %r65, 1374389535;
	shr.u32 	%r67, %r66, 31;
	shr.s32 	%r68, %r66, 4;
	add.s32 	%r69, %r68, %r67;
	mul.lo.s32 	%r70, %r69, 50;
	sub.s32 	%r71, %r65, %r70;
	add.s32 	%r72, %r17, %r71;
	mul.wide.s32 	%rd16, %r72, 4;
	add.s64 	%rd17, %rd3, %rd16;
	ld.global.u32 	%r73, [%rd17];
	setp.ne.s32 	%p7, %r73, 0;
	selp.u32 	%r74, 1, 0, %p7;
	add.s32 	%r75, %r64, %r74;
	add.s32 	%r76, %r32, %r71;
	mul.wide.s32 	%rd18, %r76, 4;
	add.s64 	%rd19, %rd3, %rd18;
	ld.global.u32 	%r77, [%rd19];
	setp.ne.s32 	%p8, %r77, 0;
	selp.u32 	%r78, 1, 0, %p8;
	add.s32 	%r79, %r75, %r78;
	add.s32 	%r80, %r42, %r71;
	mul.wide.s32 	%rd20, %r80, 4;
	add.s64 	%rd21, %rd3, %rd20;
	ld.global.u32 	%r81, [%rd21];
	setp.ne.s32 	%p9, %r81, 0;
	selp.u32 	%r82, 1, 0, %p9;
	add.s32 	%r83, %r79, %r82;
	mul.wide.s32 	%rd22, %r9, 4;
	add.s64 	%rd23, %rd3, %rd22;
	ld.global.u32 	%r84, [%rd23];
	setp.eq.s32 	%p10, %r84, 0;
	add.s32 	%r85, %r83, -3;
	setp.lt.u32 	%p11, %r85, 2;
	setp.eq.s32 	%p12, %r83, 3;
	selp.u32 	%r86, -1, 0, %p12;
	selp.u32 	%r87, -1, 0, %p11;
	selp.b32 	%r88, %r86, %r87, %p10;
	and.b32  	%r89, %r88, 1;
	cvta.to.global.u64 	%rd24, %rd2;
	add.s64 	%rd25, %rd24, %rd22;
	st.global.u32 	[%rd25], %r89;
	ret;

}


// ===== COMPILED SASS (sm_100) =====

	.target	sm_100

	.elftype	@"ET_EXEC"


//--------------------- .note.nv.tkinfo           --------------------------
	.section	.note.nv.tkinfo,"",@"SHT_NOTE"
	.sectionflags	@"SHF_NOTE_NV_TKINFO"
	.tkinfo
        /*0018*/ 	.word	0x00000002
        /*0030*/ 	.string	""
        /*0030*/ 	.string	"ptxas"
        /*0030*/ 	.string	"Cuda compilation tools, release 13.0, V13.0.88"
        /*0030*/ 	.string	"Build cuda_13.0.r13.0/compiler.36424714_0"
        /*0030*/ 	.string	"-arch sm_100 -m 64 "



//--------------------- .note.nv.cuinfo           --------------------------
	.section	.note.nv.cuinfo,"",@"SHT_NOTE"
	.sectionflags	@"SHF_NOTE_NV_CUINFO"
        /*0018*/ 	.short	0x0002
        /*001a*/ 	.short	0x0064
        /*001c*/ 	.short	0x0082
	.zero		2


//--------------------- .nv.info                  --------------------------
	.section	.nv.info,"",@"SHT_CUDA_INFO"
	.align	4


	//----- nvinfo : EIATTR_REGCOUNT
	.align		4
        /*0000*/ 	.byte	0x04, 0x2f
        /*0002*/ 	.short	(.L_1 - .L_0)
	.align		4
.L_0:
        /*0004*/ 	.word	index@(_Z12game_of_lifePiS_)
        /*0008*/ 	.word	0x0000001a


	//----- nvinfo : EIATTR_FRAME_SIZE
	.align		4
.L_1:
        /*000c*/ 	.byte	0x04, 0x11
        /*000e*/ 	.short	(.L_3 - .L_2)
	.align		4
.L_2:
        /*0010*/ 	.word	index@(_Z12game_of_lifePiS_)
        /*0014*/ 	.word	0x00000000


	//----- nvinfo : EIATTR_MIN_STACK_SIZE
	.align		4
.L_3:
        /*0018*/ 	.byte	0x04, 0x12
        /*001a*/ 	.short	(.L_5 - .L_4)
	.align		4
.L_4:
        /*001c*/ 	.word	index@(_Z12game_of_lifePiS_)
        /*0020*/ 	.word	0x00000000
.L_5:


//--------------------- .nv.compat                --------------------------
	.section	.nv.compat,"",@"SHT_CUDA_COMPAT_INFO"
	.align	4
        /*0000*/ 	.byte	0x02, 0x09, 0x00, 0x00, 0x02, 0x02, 0x01, 0x00, 0x02, 0x05, 0x05, 0x00, 0x03, 0x07, 0x01, 0x01
        /*0010*/ 	.byte	0x02, 0x03, 0x00, 0x00, 0x02, 0x06, 0x01, 0x00, 0x04, 0x0b, 0x08, 0x00, 0x09, 0x00, 0x00, 0x00
        /*0020*/ 	.byte	0x00, 0x00, 0x00, 0x00


//--------------------- .nv.info._Z12game_of_lifePiS_ --------------------------
	.section	.nv.info._Z12game_of_lifePiS_,"",@"SHT_CUDA_INFO"
	.sectionflags	@""
	.align	4


	//----- nvinfo : EIATTR_CUDA_API_VERSION
	.align		4
        /*0000*/ 	.byte	0x04, 0x37
        /*0002*/ 	.short	(.L_7 - .L_6)
.L_6:
        /*0004*/ 	.word	0x00000082


	//----- nvinfo : EIATTR_KPARAM_INFO
	.align		4
.L_7:
        /*0008*/ 	.byte	0x04, 0x17
        /*000a*/ 	.short	(.L_9 - .L_8)
.L_8:
        /*000c*/ 	.word	0x00000000
        /*0010*/ 	.short	0x0001
        /*0012*/ 	.short	0x0008
        /*0014*/ 	.byte	0x00, 0xf5, 0x21, 0x00


	//----- nvinfo : EIATTR_KPARAM_INFO
	.align		4
.L_9:
        /*0018*/ 	.byte	0x04, 0x17
        /*001a*/ 	.short	(.L_11 - .L_10)
.L_10:
        /*001c*/ 	.word	0x00000000
        /*0020*/ 	.short	0x0000
        /*0022*/ 	.short	0x0000
        /*0024*/ 	.byte	0x00, 0xf5, 0x21, 0x00


	//----- nvinfo : EIATTR_SPARSE_MMA_MASK
	.align		4
.L_11:
        /*0028*/ 	.byte	0x03, 0x50
        /*002a*/ 	.short	0x0000


	//----- nvinfo : EIATTR_MAXREG_COUNT
	.align		4
        /*002c*/ 	.byte	0x03, 0x1b
        /*002e*/ 	.short	0x00ff


	//----- nvinfo : EIATTR_MERCURY_ISA_VERSION
	.align		4
        /*0030*/ 	.byte	0x03, 0x5f
        /*0032*/ 	.short	0x0101


	//----- nvinfo : EIATTR_VRC_CTA_INIT_COUNT
	.align		4
        /*0034*/ 	.byte	0x02, 0x4a
	.zero		1
	.zero		1


	//----- nvinfo : EIATTR_EXIT_INSTR_OFFSETS
	.align		4
        /*0038*/ 	.byte	0x04, 0x1c
        /*003a*/ 	.short	(.L_13 - .L_12)


	//   ....[0]....
.L_12:
        /*003c*/ 	.word	0x00000690


	//----- nvinfo : EIATTR_CBANK_PARAM_SIZE
	.align		4
.L_13:
        /*0040*/ 	.byte	0x03, 0x19
        /*0042*/ 	.short	0x0010


	//----- nvinfo : EIATTR_PARAM_CBANK
	.align		4
        /*0044*/ 	.byte	0x04, 0x0a
        /*0046*/ 	.short	(.L_15 - .L_14)
	.align		4
.L_14:
        /*0048*/ 	.word	index@(.nv.constant0._Z12game_of_lifePiS_)
        /*004c*/ 	.short	0x0380
        /*004e*/ 	.short	0x0010


	//----- nvinfo : EIATTR_SW_WAR
	.align		4
.L_15:
        /*0050*/ 	.byte	0x04, 0x36
        /*0052*/ 	.short	(.L_17 - .L_16)
.L_16:
        /*0054*/ 	.word	0x00000008
.L_17:


//--------------------- .nv.callgraph             --------------------------
	.section	.nv.callgraph,"",@"SHT_CUDA_CALLGRAPH"
	.align	4
	.sectionentsize	8
	.align		4
        /*0000*/ 	.word	0x00000000
	.align		4
        /*0004*/ 	.word	0xffffffff
	.align		4
        /*0008*/ 	.word	0x00000000
	.align		4
        /*000c*/ 	.word	0xfffffffe
	.align		4
        /*0010*/ 	.word	0x00000000
	.align		4
        /*0014*/ 	.word	0xfffffffd
	.align		4
        /*0018*/ 	.word	0x00000000
	.align		4
        /*001c*/ 	.word	0xfffffffc


//--------------------- .text._Z12game_of_lifePiS_ --------------------------
	.section	.text._Z12game_of_lifePiS_,"ax",@progbits
	.align	128
        .global         _Z12game_of_lifePiS_
        .type           _Z12game_of_lifePiS_,@function
        .size           _Z12game_of_lifePiS_,(.L_x_1 - _Z12game_of_lifePiS_)
        .other          _Z12game_of_lifePiS_,@"STO_CUDA_ENTRY STV_DEFAULT"
_Z12game_of_lifePiS_:
.text._Z12game_of_lifePiS_:
[----:B------:R-:W-:Y:S01]  /*0000*/  LDC R1, c[0x0][0x37c] ;  /* 0x0000df00ff017b82 */ /* 0x000fe20000000800 */
[----:B------:R-:W0:Y:S07]  /*0010*/  S2R R3, SR_TID.X ;  /* 0x0000000000037919 */ /* 0x000e2e0000002100 */
[----:B------:R-:W0:Y:S01]  /*0020*/  S2UR UR4, SR_CTAID.X ;  /* 0x00000000000479c3 */ /* 0x000e220000002500 */
[----:B------:R-:W1:Y:S07]  /*0030*/  S2R R2, SR_TID.Y ;  /* 0x0000000000027919 */ /* 0x000e6e0000002200 */
[----:B------:R-:W0:Y:S08]  /*0040*/  LDC R0, c[0x0][0x360] ;  /* 0x0000d800ff007b82 */ /* 0x000e300000000800 */
[----:B------:R-:W1:Y:S08]  /*0050*/  S2UR UR5, SR_CTAID.Y ;  /* 0x00000000000579c3 */ /* 0x000e700000002600 */
[----:B------:R-:W1:Y:S01]  /*0060*/  LDC R5, c[0x0][0x364] ;  /* 0x0000d900ff057b82 */ /* 0x000e620000000800 */
[----:B0-----:R-:W-:-:S05]  /*0070*/  IMAD R0, R0, UR4, R3 ;  /* 0x0000000400007c24 */ /* 0x001fca000f8e0203 */
[----:B------:R-:W-:-:S05]  /*0080*/  IADD3 R6, PT, PT, R0, 0x31, RZ ;  /* 0x0000003100067810 */ /* 0x000fca0007ffe0ff */
[----:B------:R-:W-:-:S05]  /*0090*/  IMAD.HI R4, R6, 0x51eb851f, RZ ;  /* 0x51eb851f06047827 */ /* 0x000fca00078e02ff */
[----:B------:R-:W-:Y:S01]  /*00a0*/  SHF.R.U32.HI R9, RZ, 0x1f, R4 ;  /* 0x0000001fff097819 */ /* 0x000fe20000011604 */
[----:B-1----:R-:W-:Y:S01]  /*00b0*/  IMAD R5, R5, UR5, R2 ;  /* 0x0000000505057c24 */ /* 0x002fe2000f8e0202 */
[----:B------:R-:W0:Y:S01]  /*00c0*/  LDCU.64 UR4, c[0x0][0x358] ;  /* 0x00006b00ff0477ac */ /* 0x000e220008000a00 */
[----:B------:R-:W1:Y:S01]  /*00d0*/  LDC.64 R2, c[0x0][0x380] ;  /* 0x0000e000ff027b82 */ /* 0x000e620000000a00 */
[----:B------:R-:W-:Y:S01]  /*00e0*/  LEA.HI.SX32 R9, R4, R9, 0x1c ;  /* 0x0000000904097211 */ /* 0x000fe200078fe2ff */
[C---:B------:R-:W-:Y:S01]  /*00f0*/  VIADD R10, R5.reuse, 0x31 ;  /* 0x00000031050a7836 */ /* 0x040fe20000000000 */
[----:B------:R-:W-:-:S03]  /*0100*/  IADD3 R7, PT, PT, R5, 0x32, RZ ;  /* 0x0000003205077810 */ /* 0x000fc60007ffe0ff */
[----:B------:R-:W-:-:S04]  /*0110*/  IMAD.HI.U32 R4, R10, 0x51eb851f, RZ ;  /* 0x51eb851f0a047827 */ /* 0x000fc800078e00ff */
[----:B------:R-:W-:-:S04]  /*0120*/  IMAD.HI.U32 R8, R7, 0x51eb851f, RZ ;  /* 0x51eb851f07087827 */ /* 0x000fc800078e00ff */
[----:B------:R-:W-:Y:S01]  /*0130*/  IMAD R11, R9, -0x32, R6 ;  /* 0xffffffce090b7824 */ /* 0x000fe200078e0206 */
[----:B------:R-:W-:Y:S02]  /*0140*/  SHF.R.U32.HI R8, RZ, 0x4, R8 ;  /* 0x00000004ff087819 */ /* 0x000fe40000011608 */
[----:B------:R-:W-:-:S03]  /*0150*/  SHF.R.U32.HI R9, RZ, 0x4, R4 ;  /* 0x00000004ff097819 */ /* 0x000fc60000011604 */
[----:B------:R-:W-:Y:S01]  /*0160*/  IMAD R7, R8, -0x32, R7 ;  /* 0xffffffce08077824 */ /* 0x000fe200078e0207 */
[----:B------:R-:W-:Y:S01]  /*0170*/  IADD3 R8, PT, PT, R5, 0x33, RZ ;  /* 0x0000003305087810 */ /* 0x000fe20007ffe0ff */
[----:B------:R-:W-:Y:S01]  /*0180*/  IMAD R10, R9, -0x32, R10 ;  /* 0xffffffce090a7824 */ /* 0x000fe200078e020a */
[----:B------:R-:W-:Y:S01]  /*0190*/  IADD3 R9, PT, PT, R0, 0x32, RZ ;  /* 0x0000003200097810 */ /* 0x000fe20007ffe0ff */
[----:B------:R-:W-:Y:S02]  /*01a0*/  IMAD R15, R7, 0x32, R11 ;  /* 0x00000032070f7824 */ /* 0x000fe400078e020b */
[----:B------:R-:W-:-:S04]  /*01b0*/  IMAD.HI.U32 R6, R8, 0x51eb851f, RZ ;  /* 0x51eb851f08067827 */ /* 0x000fc800078e00ff */
[----:B------:R-:W-:Y:S01]  /*01c0*/  IMAD.HI R16, R9, 0x51eb851f, RZ ;  /* 0x51eb851f09107827 */ /* 0x000fe200078e02ff */
[----:B------:R-:W-:-:S03]  /*01d0*/  SHF.R.U32.HI R17, RZ, 0x4, R6 ;  /* 0x00000004ff117819 */ /* 0x000fc60000011606 */
[----:B-1----:R-:W-:Y:S01]  /*01e0*/  IMAD.WIDE R14, R15, 0x4, R2 ;  /* 0x000000040f0e7825 */ /* 0x002fe200078e0202 */
[----:B------:R-:W-:-:S03]  /*01f0*/  SHF.R.U32.HI R19, RZ, 0x1f, R16 ;  /* 0x0000001fff137819 */ /* 0x000fc60000011610 */
[----:B------:R-:W-:Y:S01]  /*0200*/  IMAD R13, R10, 0x32, R11 ;  /* 0x000000320a0d7824 */ /* 0x000fe200078e020b */
[----:B0-----:R0:W2:Y:S01]  /*0210*/  LDG.E R4, desc[UR4][R14.64] ;  /* 0x000000040e047981 */ /* 0x0010a2000c1e1900 */
[----:B------:R-:W-:Y:S01]  /*0220*/  IMAD R8, R17, -0x32, R8 ;  /* 0xffffffce11087824 */ /* 0x000fe200078e0208 */
[----:B------:R-:W-:Y:S01]  /*0230*/  LEA.HI.SX32 R16, R16, R19, 0x1c ;  /* 0x0000001310107211 */ /* 0x000fe200078fe2ff */
[----:B------:R-:W-:-:S04]  /*0240*/  IMAD.WIDE R12, R13, 0x4, R2 ;  /* 0x000000040d0c7825 */ /* 0x000fc800078e0202 */
[----:B------:R-:W-:Y:S01]  /*0250*/  IMAD R17, R8, 0x32, R11 ;  /* 0x0000003208117824 */ /* 0x000fe200078e020b */
[----:B------:R1:W3:Y:S01]  /*0260*/  LDG.E R6, desc[UR4][R12.64] ;  /* 0x000000040c067981 */ /* 0x0002e2000c1e1900 */
[----:B------:R-:W-:Y:S02]  /*0270*/  IMAD R19, R16, -0x32, R9 ;  /* 0xffffffce10137824 */ /* 0x000fe400078e0209 */
[----:B------:R-:W-:-:S04]  /*0280*/  IMAD.WIDE R16, R17, 0x4, R2 ;  /* 0x0000000411107825 */ /* 0x000fc800078e0202 */
[----:B------:R-:W-:Y:S01]  /*0290*/  VIADD R18, R0, 0x33 ;  /* 0x0000003300127836 */ /* 0x000fe20000000000 */
[----:B------:R4:W5:Y:S01]  /*02a0*/  LDG.E R9, desc[UR4][R16.64] ;  /* 0x0000000410097981 */ /* 0x000962000c1e1900 */
[----:B0-----:R-:W-:Y:S02]  /*02b0*/  IMAD R15, R10, 0x32, R19 ;  /* 0x000000320a0f7824 */ /* 0x001fe400078e0213 */
[----:B------:R-:W-:-:S04]  /*02c0*/  IMAD.HI R20, R18, 0x51eb851f, RZ ;  /* 0x51eb851f12147827 */ /* 0x000fc800078e02ff */
[----:B------:R-:W-:Y:S01]  /*02d0*/  IMAD.WIDE R14, R15, 0x4, R2 ;  /* 0x000000040f0e7825 */ /* 0x000fe200078e0202 */
[----:B------:R-:W-:-:S03]  /*02e0*/  SHF.R.U32.HI R23, RZ, 0x1f, R20 ;  /* 0x0000001fff177819 */ /* 0x000fc60000011614 */
[----:B------:R-:W-:Y:S01]  /*02f0*/  IMAD R21, R7, 0x32, R19 ;  /* 0x0000003207157824 */ /* 0x000fe200078e0213 */
[----:B------:R0:W5:Y:S01]  /*0300*/  LDG.E R11, desc[UR4][R14.64] ;  /* 0x000000040e0b7981 */ /* 0x000162000c1e1900 */
[----:B------:R-:W-:Y:S02]  /*0310*/  LEA.HI.SX32 R23, R20, R23, 0x1c ;  /* 0x0000001714177211 */ /* 0x000fe400078fe2ff */
[----:B-1----:R-:W-:-:S04]  /*0320*/  IMAD.WIDE R12, R21, 0x4, R2 ;  /* 0x00000004150c7825 */ /* 0x002fc800078e0202 */
[----:B------:R-:W-:Y:S02]  /*0330*/  IMAD R19, R8, 0x32, R19 ;  /* 0x0000003208137824 */ /* 0x000fe400078e0213 */
[----:B------:R-:W5:Y:S01]  /*0340*/  LDG.E R12, desc[UR4][R12.64] ;  /* 0x000000040c0c7981 */ /* 0x000f62000c1e1900 */
[----:B------:R-:W-:Y:S02]  /*0350*/  IMAD R23, R23, -0x32, R18 ;  /* 0xffffffce17177824 */ /* 0x000fe400078e0212 */
[----:B----4-:R-:W-:-:S04]  /*0360*/  IMAD.WIDE R16, R19, 0x4, R2 ;  /* 0x0000000413107825 */ /* 0x010fc800078e0202 */
[----:B------:R-:W-:Y:S02]  /*0370*/  IMAD R19, R10, 0x32, R23 ;  /* 0x000000320a137824 */ /* 0x000fe400078e0217 */
[----:B------:R-:W4:Y:S02]  /*0380*/  LDG.E R10, desc[UR4][R16.64] ;  /* 0x00000004100a7981 */ /* 0x000f24000c1e1900 */
[----:B------:R-:W-:-:S04]  /*0390*/  IMAD.WIDE R18, R19, 0x4, R2 ;  /* 0x0000000413127825 */ /* 0x000fc800078e0202 */
[----:B0-----:R-:W-:Y:S02]  /*03a0*/  IMAD R15, R7, 0x32, R23 ;  /* 0x00000032070f7824 */ /* 0x001fe400078e0217 */
[----:B------:R-:W4:Y:S02]  /*03b0*/  LDG.E R7, desc[UR4][R18.64] ;  /* 0x0000000412077981 */ /* 0x000f24000c1e1900 */
[----:B------:R-:W-:-:S04]  /*03c0*/  IMAD.WIDE R14, R15, 0x4, R2 ;  /* 0x000000040f0e7825 */ /* 0x000fc800078e0202 */
[----:B------:R-:W-:Y:S02]  /*03d0*/  IMAD R21, R8, 0x32, R23 ;  /* 0x0000003208157824 */ /* 0x000fe400078e0217 */
[----:B------:R-:W4:Y:S02]  /*03e0*/  LDG.E R14, desc[UR4][R14.64] ;  /* 0x000000040e0e7981 */ /* 0x000f24000c1e1900 */
[----:B------:R-:W-:-:S06]  /*03f0*/  IMAD.WIDE R20, R21, 0x4, R2 ;  /* 0x0000000415147825 */ /* 0x000fcc00078e0202 */
[----:B------:R-:W4:Y:S01]  /*0400*/  LDG.E R20, desc[UR4][R20.64] ;  /* 0x0000000414147981 */ /* 0x000f22000c1e1900 */
[----:B------:R-:W-:-:S04]  /*0410*/  IMAD R5, R5, 0x32, R0 ;  /* 0x0000003205057824 */ /* 0x000fc800078e0200 */
[----:B------:R-:W-:-:S05]  /*0420*/  IMAD.WIDE R2, R5, 0x4, R2 ;  /* 0x0000000405027825 */ /* 0x000fca00078e0202 */
[----:B------:R0:W4:Y:S01]  /*0430*/  LDG.E R8, desc[UR4][R2.64] ;  /* 0x0000000402087981 */ /* 0x000122000c1e1900 */
[----:B--2---:R-:W-:Y:S01]  /*0440*/  ISETP.NE.AND P1, PT, R4, RZ, PT ;  /* 0x000000ff0400720c */ /* 0x004fe20003f25270 */
[----:B------:R-:W-:Y:S01]  /*0450*/  HFMA2 R4, -RZ, RZ, 0, 1.1920928955078125e-07 ;  /* 0x00000002ff047431 */ /* 0x000fe200000001ff */
[----:B---3--:R-:W-:Y:S02]  /*0460*/  ISETP.NE.AND P0, PT, R6, RZ, PT ;  /* 0x000000ff0600720c */ /* 0x008fe40003f05270 */
[----:B------:R-:W-:-:S09]  /*0470*/  SEL R0, RZ, 0x1, !P1 ;  /* 0x00000001ff007807 */ /* 0x000fd20004800000 */
[----:B------:R-:W-:Y:S02]  /*0480*/  @!P1 IADD3 R4, PT, PT, RZ, 0x1, RZ ;  /* 0x00000001ff049810 */ /* 0x000fe40007ffe0ff */
[----:B-----5:R-:W-:Y:S01]  /*0490*/  ISETP.NE.AND P1, PT, R9, RZ, PT ;  /* 0x000000ff0900720c */ /* 0x020fe20003f25270 */
[----:B------:R-:W-:Y:S01]  /*04a0*/  @!P0 IMAD.MOV R4, RZ, RZ, R0 ;  /* 0x000000ffff048224 */ /* 0x000fe200078e0200 */
[----:B------:R-:W-:-:S04]  /*04b0*/  ISETP.NE.AND P0, PT, R11, RZ, PT ;  /* 0x000000ff0b00720c */ /* 0x000fc80003f05270 */
[----:B------:R-:W-:-:S07]  /*04c0*/  IADD3 R0, PT, PT, R4, 0x1, RZ ;  /* 0x0000000104007810 */ /* 0x000fce0007ffe0ff */
[----:B------:R-:W-:Y:S02]  /*04d0*/  @!P1 IADD3 R0, PT, PT, R4, RZ, RZ ;  /* 0x000000ff04009210 */ /* 0x000fe40007ffe0ff */
[----:B------:R-:W-:-:S03]  /*04e0*/  ISETP.NE.AND P1, PT, R12, RZ, PT ;  /* 0x000000ff0c00720c */ /* 0x000fc60003f25270 */
[C---:B0-----:R-:W-:Y:S01]  /*04f0*/  VIADD R2, R0.reuse, 0x1 ;  /* 0x0000000100027836 */ /* 0x041fe20000000000 */
[----:B------:R-:W-:Y:S02]  /*0500*/  @!P0 IADD3 R2, PT, PT, R0, RZ, RZ ;  /* 0x000000ff00028210 */ /* 0x000fe40007ffe0ff */
[----:B----4-:R-:W-:Y:S02]  /*0510*/  ISETP.NE.AND P0, PT, R10, RZ, PT ;  /* 0x000000ff0a00720c */ /* 0x010fe40003f05270 */
[----:B------:R-:W-:-:S05]  /*0520*/  IADD3 R0, PT, PT, R2, 0x1, RZ ;  /* 0x0000000102007810 */ /* 0x000fca0007ffe0ff */
[----:B------:R-:W-:Y:S01]  /*0530*/  @!P1 IMAD.MOV R0, RZ, RZ, R2 ;  /* 0x000000ffff009224 */ /* 0x000fe200078e0202 */
[----:B------:R-:W-:-:S04]  /*0540*/  ISETP.NE.AND P1, PT, R7, RZ, PT ;  /* 0x000000ff0700720c */ /* 0x000fc80003f25270 */
[C---:B------:R-:W-:Y:S02]  /*0550*/  IADD3 R2, PT, PT, R0.reuse, 0x1, RZ ;  /* 0x0000000100027810 */ /* 0x040fe40007ffe0ff */
[----:B------:R-:W-:Y:S02]  /*0560*/  @!P0 IADD3 R2, PT, PT, R0, RZ, RZ ;  /* 0x000000ff00028210 */ /* 0x000fe40007ffe0ff */
[----:B------:R-:W-:-:S03]  /*0570*/  ISETP.NE.AND P0, PT, R14, RZ, PT ;  /* 0x000000ff0e00720c */ /* 0x000fc60003f05270 */
[C---:B------:R-:W-:Y:S02]  /*0580*/  VIADD R0, R2.reuse, 0x1 ;  /* 0x0000000102007836 */ /* 0x040fe40000000000 */
[----:B------:R-:W-:Y:S02]  /*0590*/  @!P1 IADD3 R0, PT, PT, R2, RZ, RZ ;  /* 0x000000ff02009210 */ /* 0x000fe40007ffe0ff */
[----:B------:R-:W0:Y:S01]  /*05a0*/  LDC.64 R2, c[0x0][0x388] ;  /* 0x0000e200ff027b82 */ /* 0x000e220000000a00 */
[----:B------:R-:W-:Y:S02]  /*05b0*/  ISETP.NE.AND P1, PT, R20, RZ, PT ;  /* 0x000000ff1400720c */ /* 0x000fe40003f25270 */
[----:B------:R-:W-:-:S03]  /*05c0*/  IADD3 R4, PT, PT, R0, 0x1, RZ ;  /* 0x0000000100047810 */ /* 0x000fc60007ffe0ff */
[----:B------:R-:W-:-:S05]  /*05d0*/  @!P0 IMAD.MOV R4, RZ, RZ, R0 ;  /* 0x000000ffff048224 */ /* 0x000fca00078e0200 */
[----:B------:R-:W-:Y:S02]  /*05e0*/  IADD3 R6, PT, PT, R4, 0x1, RZ ;  /* 0x0000000104067810 */ /* 0x000fe40007ffe0ff */
[----:B------:R-:W-:Y:S02]  /*05f0*/  ISETP.NE.AND P0, PT, R8, RZ, PT ;  /* 0x000000ff0800720c */ /* 0x000fe40003f05270 */
[----:B------:R-:W-:-:S04]  /*0600*/  @!P1 IADD3 R6, PT, PT, R4, RZ, RZ ;  /* 0x000000ff04069210 */ /* 0x000fc80007ffe0ff */
[C---:B------:R-:W-:Y:S02]  /*0610*/  IADD3 R0, PT, PT, R6.reuse, -0x3, RZ ;  /* 0xfffffffd06007810 */ /* 0x040fe40007ffe0ff */
[----:B------:R-:W-:Y:S02]  /*0620*/  ISETP.NE.AND P2, PT, R6, 0x3, PT ;  /* 0x000000030600780c */ /* 0x000fe40003f45270 */
[----:B------:R-:W-:Y:S02]  /*0630*/  ISETP.GE.U32.AND P1, PT, R0, 0x2, PT ;  /* 0x000000020000780c */ /* 0x000fe40003f26070 */
[----:B------:R-:W-:Y:S02]  /*0640*/  SEL R0, RZ, 0xffffffff, P2 ;  /* 0xffffffffff007807 */ /* 0x000fe40001000000 */
[----:B------:R-:W-:Y:S01]  /*0650*/  @P0 SEL R0, RZ, 0xffffffff, P1 ;  /* 0xffffffffff000807 */ /* 0x000fe20000800000 */
[----:B0-----:R-:W-:-:S03]  /*0660*/  IMAD.WIDE R2, R5, 0x4, R2 ;  /* 0x0000000405027825 */ /* 0x001fc600078e0202 */
[----:B------:R-:W-:-:S05]  /*0670*/  LOP3.LUT R5, R0, 0x1, RZ, 0xc0, !PT ;  /* 0x0000000100057812 */ /* 0x000fca00078ec0ff */
[----:B------:R-:W-:Y:S01]  /*0680*/  STG.E desc[UR4][R2.64], R5 ;  /* 0x0000000502007986 */ /* 0x000fe2000c101904 */
[----:B------:R-:W-:Y:S05]  /*0690*/  EXIT ;  /* 0x000000000000794d */ /* 0x000fea0003800000 */
.L_x_0:
[----:B------:R-:W-:-:S00]  /*06a0*/  BRA `(.L_x_0) ;  /* 0xfffffffc00fc7947 */ /* 0x000fc0000383ffff */
[----:B------:R-:W-:-:S00]  /*06b0*/  NOP ;  /* 0x0000000000007918 */ /* 0x000fc00000000000 */
        /* <DEDUP_REMOVED lines=12> */
.L_x_1:


//--------------------- .nv.shared.reserved.0     --------------------------
	.section	.nv.shared.reserved.0,"aw",@nobits
	.weak		__nv_reservedSMEM_offset_0_alias
	.size		__nv_reservedSMEM_offset_0_alias, 0, 64
	.other		__nv_reservedSMEM_offset_0_alias,@"STO_CUDA_RESERVED_SHARED STV_DEFAULT"
__nv_reservedSMEM_offset_0_alias:
	.zero		0
	.zero		64


//--------------------- .nv.constant0._Z12game_of_lifePiS_ --------------------------
	.section	.nv.constant0._Z12game_of_lifePiS_,"a",@progbits
	.sectionflags	@""
	.align	4
.nv.constant0._Z12game_of_lifePiS_:
	.zero		912


//--------------------- SYMBOLS --------------------------

	.type		.nv.reservedSmem.offset0,@object
	.size		.nv.reservedSmem.offset0,0x4
